//
// Generated by NVIDIA NVVM Compiler
//
// Compiler Build ID: CL-36424714
// Cuda compilation tools, release 13.0, V13.0.88
// Based on NVVM 20.0.0
//

.version 9.0
.target sm_100
.address_size 64

	// .globl	_Z6warmupv
.extern .func  (.param .b32 func_retval0) vprintf
(
	.param .b64 vprintf_param_0,
	.param .b64 vprintf_param_1
)
;
.global .align 1 .b8 $str[22] = {72, 101, 108, 108, 111, 32, 102, 114, 111, 109, 32, 116, 104, 114, 101, 97, 100, 32, 37, 100, 10};
.extern .shared .align 16 .b8 sdata[];

.visible .entry _Z6warmupv()
{
	.local .align 8 .b8 	__local_depot0[8];
	.reg .b64 	%SP;
	.reg .b64 	%SPL;
	.reg .pred 	%p<2>;
	.reg .b32 	%r<9>;
	.reg .b64 	%rd<5>;

	mov.u64 	%SPL, __local_depot0;
	cvta.local.u64 	%SP, %SPL;
	mov.u32 	%r1, %ntid.x;
	mov.u32 	%r2, %ctaid.x;
	mul.lo.s32 	%r3, %r1, %r2;
	mov.u32 	%r4, %tid.x;
	neg.s32 	%r5, %r4;
	setp.ne.s32 	%p1, %r3, %r5;
	@%p1 bra 	$L__BB0_2;
	add.u64 	%rd1, %SP, 0;
	add.u64 	%rd2, %SPL, 0;
	mov.b32 	%r6, 0;
	st.local.u32 	[%rd2], %r6;
	mov.u64 	%rd3, $str;
	cvta.global.u64 	%rd4, %rd3;
	{ // callseq 0, 0
	.param .b64 param0;
	st.param.b64 	[param0], %rd4;
	.param .b64 param1;
	st.param.b64 	[param1], %rd1;
	.param .b32 retval0;
	call.uni (retval0), 
	vprintf, 
	(
	param0, 
	param1
	);
	ld.param.b32 	%r7, [retval0];
	} // callseq 0
$L__BB0_2:
	ret;

}
	// .globl	_Z13max_reductionPKiPii
.visible .entry _Z13max_reductionPKiPii(
	.param .u64 .ptr .align 1 _Z13max_reductionPKiPii_param_0,
	.param .u64 .ptr .align 1 _Z13max_reductionPKiPii_param_1,
	.param .u32 _Z13max_reductionPKiPii_param_2
)
{
	.reg .pred 	%p<6>;
	.reg .b32 	%r<23>;
	.reg .b64 	%rd<7>;

	ld.param.u64 	%rd1, [_Z13max_reductionPKiPii_param_0];
	ld.param.u64 	%rd2, [_Z13max_reductionPKiPii_param_1];
	ld.param.u32 	%r10, [_Z13max_reductionPKiPii_param_2];
	mov.u32 	%r1, %tid.x;
	mov.u32 	%r11, %ctaid.x;
	mov.u32 	%r22, %ntid.x;
	mad.lo.s32 	%r3, %r11, %r22, %r1;
	setp.ge.u32 	%p1, %r3, %r10;
	mov.b32 	%r21, -2147483648;
	@%p1 bra 	$L__BB1_2;
	cvta.to.global.u64 	%rd3, %rd1;
	mul.wide.u32 	%rd4, %r3, 4;
	add.s64 	%rd5, %rd3, %rd4;
	ld.global.u32 	%r21, [%rd5];
$L__BB1_2:
	shl.b32 	%r12, %r1, 2;
	mov.u32 	%r13, sdata;
	add.s32 	%r6, %r13, %r12;
	st.shared.u32 	[%r6], %r21;
	bar.sync 	0;
	setp.lt.u32 	%p2, %r22, 2;
	@%p2 bra 	$L__BB1_6;
$L__BB1_3:
	shr.u32 	%r8, %r22, 1;
	setp.ge.u32 	%p3, %r1, %r8;
	@%p3 bra 	$L__BB1_5;
	ld.shared.u32 	%r14, [%r6];
	shl.b32 	%r15, %r8, 2;
	add.s32 	%r16, %r6, %r15;
	ld.shared.u32 	%r17, [%r16];
	max.s32 	%r18, %r14, %r17;
	st.shared.u32 	[%r6], %r18;
$L__BB1_5:
	bar.sync 	0;
	setp.gt.u32 	%p4, %r22, 3;
	mov.u32 	%r22, %r8;
	@%p4 bra 	$L__BB1_3;
$L__BB1_6:
	setp.ne.s32 	%p5, %r1, 0;
	@%p5 bra 	$L__BB1_8;
	ld.shared.u32 	%r19, [sdata];
	cvta.to.global.u64 	%rd6, %rd2;
	atom.global.max.s32 	%r20, [%rd6], %r19;
$L__BB1_8:
	ret;

}
	// .globl	_Z20max_reduction_unrollPKiPii
.visible .entry _Z20max_reduction_unrollPKiPii(
	.param .u64 .ptr .align 1 _Z20max_reduction_unrollPKiPii_param_0,
	.param .u64 .ptr .align 1 _Z20max_reduction_unrollPKiPii_param_1,
	.param .u32 _Z20max_reduction_unrollPKiPii_param_2
)
{
	.reg .pred 	%p<8>;
	.reg .b32 	%r<44>;
	.reg .b64 	%rd<9>;

	ld.param.u64 	%rd3, [_Z20max_reduction_unrollPKiPii_param_0];
	ld.param.u64 	%rd2, [_Z20max_reduction_unrollPKiPii_param_1];
	ld.param.u32 	%r10, [_Z20max_reduction_unrollPKiPii_param_2];
	cvta.to.global.u64 	%rd1, %rd3;
	mov.u32 	%r12, %ctaid.x;
	mov.u32 	%r43, %ntid.x;
	mov.u32 	%r2, %tid.x;
	mad.lo.s32 	%r3, %r12, %r43, %r2;
	setp.ge.s32 	%p1, %r3, %r10;
	mov.b32 	%r42, 2147483647;
	@%p1 bra 	$L__BB2_2;
	mul.wide.s32 	%rd4, %r3, 4;
	add.s64 	%rd5, %rd1, %rd4;
	ld.global.u32 	%r42, [%rd5];
$L__BB2_2:
	shl.b32 	%r13, %r2, 2;
	mov.u32 	%r14, sdata;
	add.s32 	%r6, %r14, %r13;
	st.shared.u32 	[%r6], %r42;
	add.s32 	%r7, %r3, %r43;
	setp.ge.u32 	%p2, %r7, %r10;
	@%p2 bra 	$L__BB2_4;
	mul.wide.u32 	%rd6, %r7, 4;
	add.s64 	%rd7, %rd1, %rd6;
	ld.global.u32 	%r15, [%rd7];
	max.s32 	%r16, %r42, %r15;
	st.shared.u32 	[%r6], %r16;
$L__BB2_4:
	bar.sync 	0;
	setp.lt.u32 	%p3, %r43, 2;
	@%p3 bra 	$L__BB2_8;
$L__BB2_5:
	shr.u32 	%r9, %r43, 1;
	setp.ge.u32 	%p4, %r2, %r9;
	@%p4 bra 	$L__BB2_7;
	ld.shared.u32 	%r17, [%r6];
	shl.b32 	%r18, %r9, 2;
	add.s32 	%r19, %r6, %r18;
	ld.shared.u32 	%r20, [%r19];
	max.s32 	%r21, %r17, %r20;
	st.shared.u32 	[%r6], %r21;
$L__BB2_7:
	bar.sync 	0;
	setp.gt.u32 	%p5, %r43, 3;
	mov.u32 	%r43, %r9;
	@%p5 bra 	$L__BB2_5;
$L__BB2_8:
	setp.gt.u32 	%p6, %r2, 31;
	@%p6 bra 	$L__BB2_11;
	ld.volatile.shared.u32 	%r22, [%r6];
	ld.volatile.shared.u32 	%r23, [%r6+128];
	max.s32 	%r24, %r22, %r23;
	st.volatile.shared.u32 	[%r6], %r24;
	ld.volatile.shared.u32 	%r25, [%r6];
	ld.volatile.shared.u32 	%r26, [%r6+64];
	max.s32 	%r27, %r25, %r26;
	st.volatile.shared.u32 	[%r6], %r27;
	ld.volatile.shared.u32 	%r28, [%r6];
	ld.volatile.shared.u32 	%r29, [%r6+32];
	max.s32 	%r30, %r28, %r29;
	st.volatile.shared.u32 	[%r6], %r30;
	ld.volatile.shared.u32 	%r31, [%r6];
	ld.volatile.shared.u32 	%r32, [%r6+16];
	max.s32 	%r33, %r31, %r32;
	st.volatile.shared.u32 	[%r6], %r33;
	ld.volatile.shared.u32 	%r34, [%r6];
	ld.volatile.shared.u32 	%r35, [%r6+8];
	max.s32 	%r36, %r34, %r35;
	st.volatile.shared.u32 	[%r6], %r36;
	ld.volatile.shared.u32 	%r37, [%r6];
	ld.volatile.shared.u32 	%r38, [%r6+4];
	max.s32 	%r39, %r37, %r38;
	st.volatile.shared.u32 	[%r6], %r39;
	setp.ne.s32 	%p7, %r2, 0;
	@%p7 bra 	$L__BB2_11;
	ld.shared.u32 	%r40, [sdata];
	cvta.to.global.u64 	%rd8, %rd2;
	atom.global.max.s32 	%r41, [%rd8], %r40;
$L__BB2_11:
	ret;

}


// ===== COMPILED SASS (sm_100) =====

	.target	sm_100

	.elftype	@"ET_EXEC"


//--------------------- .note.nv.tkinfo           --------------------------
	.section	.note.nv.tkinfo,"",@"SHT_NOTE"
	.sectionflags	@"SHF_NOTE_NV_TKINFO"
	.tkinfo
        /*0018*/ 	.word	0x00000002
        /*0030*/ 	.string	""
        /*0030*/ 	.string	"ptxas"
        /*0030*/ 	.string	"Cuda compilation tools, release 13.0, V13.0.88"
        /*0030*/ 	.string	"Build cuda_13.0.r13.0/compiler.36424714_0"
        /*0030*/ 	.string	"-arch sm_100 -m 64 "



//--------------------- .note.nv.cuinfo           --------------------------
	.section	.note.nv.cuinfo,"",@"SHT_NOTE"
	.sectionflags	@"SHF_NOTE_NV_CUINFO"
        /*0018*/ 	.short	0x0002
        /*001a*/ 	.short	0x0064
        /*001c*/ 	.short	0x0082
	.zero		2


//--------------------- .nv.info                  --------------------------
	.section	.nv.info,"",@"SHT_CUDA_INFO"
	.align	4


	//----- nvinfo : EIATTR_REGCOUNT
	.align		4
        /*0000*/ 	.byte	0x04, 0x2f
        /*0002*/ 	.short	(.L_2 - .L_1)
	.align		4
.L_1:
        /*0004*/ 	.word	index@(_Z6warmupv)
        /*0008*/ 	.word	0x00000018


	//----- nvinfo : EIATTR_FRAME_SIZE
	.align		4
.L_2:
        /*000c*/ 	.byte	0x04, 0x11
        /*000e*/ 	.short	(.L_4 - .L_3)
	.align		4
.L_3:
        /*0010*/ 	.word	index@(_Z6warmupv)
        /*0014*/ 	.word	0x00000008


	//----- nvinfo : EIATTR_REGCOUNT
	.align		4
.L_4:
        /*0018*/ 	.byte	0x04, 0x2f
        /*001a*/ 	.short	(.L_6 - .L_5)
	.align		4
.L_5:
        /*001c*/ 	.word	index@(_Z13max_reductionPKiPii)
        /*0020*/ 	.word	0x0000000a


	//----- nvinfo : EIATTR_FRAME_SIZE
	.align		4
.L_6:
        /*0024*/ 	.byte	0x04, 0x11
        /*0026*/ 	.short	(.L_8 - .L_7)
	.align		4
.L_7:
        /*0028*/ 	.word	index@(_Z13max_reductionPKiPii)
        /*002c*/ 	.word	0x00000000


	//----- nvinfo : EIATTR_REGCOUNT
	.align		4
.L_8:
        /*0030*/ 	.byte	0x04, 0x2f
        /*0032*/ 	.short	(.L_10 - .L_9)
	.align		4
.L_9:
        /*0034*/ 	.word	index@(_Z20max_reduction_unrollPKiPii)
        /*0038*/ 	.word	0x0000000c


	//----- nvinfo : EIATTR_FRAME_SIZE
	.align		4
.L_10:
        /*003c*/ 	.byte	0x04, 0x11
        /*003e*/ 	.short	(.L_12 - .L_11)
	.align		4
.L_11:
        /*0040*/ 	.word	index@(_Z20max_reduction_unrollPKiPii)
        /*0044*/ 	.word	0x00000000


	//----- nvinfo : EIATTR_MIN_STACK_SIZE
	.align		4
.L_12:
        /*0048*/ 	.byte	0x04, 0x12
        /*004a*/ 	.short	(.L_14 - .L_13)
	.align		4
.L_13:
        /*004c*/ 	.word	index@(_Z20max_reduction_unrollPKiPii)
        /*0050*/ 	.word	0x00000000


	//----- nvinfo : EIATTR_MIN_STACK_SIZE
	.align		4
.L_14:
        /*0054*/ 	.byte	0x04, 0x12
        /*0056*/ 	.short	(.L_16 - .L_15)
	.align		4
.L_15:
        /*0058*/ 	.word	index@(_Z13max_reductionPKiPii)
        /*005c*/ 	.word	0x00000000


	//----- nvinfo : EIATTR_MIN_STACK_SIZE
	.align		4
.L_16:
        /*0060*/ 	.byte	0x04, 0x12
        /*0062*/ 	.short	(.L_18 - .L_17)
	.align		4
.L_17:
        /*0064*/ 	.word	index@(_Z6warmupv)
        /*0068*/ 	.word	0x00000008
.L_18:


//--------------------- .nv.compat                --------------------------
	.section	.nv.compat,"",@"SHT_CUDA_COMPAT_INFO"
	.align	4
        /*0000*/ 	.byte	0x02, 0x09, 0x00, 0x00, 0x02, 0x02, 0x01, 0x00, 0x02, 0x05, 0x05, 0x00, 0x03, 0x07, 0x01, 0x01
        /*0010*/ 	.byte	0x02, 0x03, 0x00, 0x00, 0x02, 0x06, 0x01, 0x00, 0x04, 0x0b, 0x08, 0x00, 0x09, 0x00, 0x00, 0x00
        /*0020*/ 	.byte	0x00, 0x00, 0x00, 0x00


//--------------------- .nv.info._Z20max_reduction_unrollPKiPii --------------------------
	.section	.nv.info._Z20max_reduction_unrollPKiPii,"",@"SHT_CUDA_INFO"
	.sectionflags	@""
	.align	4


	//----- nvinfo : EIATTR_CUDA_API_VERSION
	.align		4
        /*0000*/ 	.byte	0x04, 0x37
        /*0002*/ 	.short	(.L_20 - .L_19)
.L_19:
        /*0004*/ 	.word	0x00000082


	//----- nvinfo : EIATTR_KPARAM_INFO
	.align		4
.L_20:
        /*0008*/ 	.byte	0x04, 0x17
        /*000a*/ 	.short	(.L_22 - .L_21)
.L_21:
        /*000c*/ 	.word	0x00000000
        /*0010*/ 	.short	0x0002
        /*0012*/ 	.short	0x0010
        /*0014*/ 	.byte	0x00, 0xf0, 0x11, 0x00


	//----- nvinfo : EIATTR_KPARAM_INFO
	.align		4
.L_22:
        /*0018*/ 	.byte	0x04, 0x17
        /*001a*/ 	.short	(.L_24 - .L_23)
.L_23:
        /*001c*/ 	.word	0x00000000
        /*0020*/ 	.short	0x0001
        /*0022*/ 	.short	0x0008
        /*0024*/ 	.byte	0x00, 0xf5, 0x21, 0x00


	//----- nvinfo : EIATTR_KPARAM_INFO
	.align		4
.L_24:
        /*0028*/ 	.byte	0x04, 0x17
        /*002a*/ 	.short	(.L_26 - .L_25)
.L_25:
        /*002c*/ 	.word	0x00000000
        /*0030*/ 	.short	0x0000
        /*0032*/ 	.short	0x0000
        /*0034*/ 	.byte	0x00, 0xf5, 0x21, 0x00


	//----- nvinfo : EIATTR_SPARSE_MMA_MASK
	.align		4
.L_26:
        /*0038*/ 	.byte	0x03, 0x50
        /*003a*/ 	.short	0x0000


	//----- nvinfo : EIATTR_MAXREG_COUNT
	.align		4
        /*003c*/ 	.byte	0x03, 0x1b
        /*003e*/ 	.short	0x00ff


	//----- nvinfo : EIATTR_NUM_BARRIERS
	.align		4
        /*0040*/ 	.byte	0x02, 0x4c
        /*0042*/ 	.byte	0x01
	.zero		1


	//----- nvinfo : EIATTR_MERCURY_ISA_VERSION
	.align		4
        /*0044*/ 	.byte	0x03, 0x5f
        /*0046*/ 	.short	0x0101


	//----- nvinfo : EIATTR_VRC_CTA_INIT_COUNT
	.align		4
        /*0048*/ 	.byte	0x02, 0x4a
	.zero		1
	.zero		1


	//----- nvinfo : EIATTR_EXIT_INSTR_OFFSETS
	.align		4
        /*004c*/ 	.byte	0x04, 0x1c
        /*004e*/ 	.short	(.L_28 - .L_27)


	//   ....[0]....
.L_27:
        /*0050*/ 	.word	0x00000270


	//   ....[1]....
        /*0054*/ 	.word	0x00000410


	//   ....[2]....
        /*0058*/ 	.word	0x00000480


	//----- nvinfo : EIATTR_CBANK_PARAM_SIZE
	.align		4
.L_28:
        /*005c*/ 	.byte	0x03, 0x19
        /*005e*/ 	.short	0x0014


	//----- nvinfo : EIATTR_PARAM_CBANK
	.align		4
        /*0060*/ 	.byte	0x04, 0x0a
        /*0062*/ 	.short	(.L_30 - .L_29)
	.align		4
.L_29:
        /*0064*/ 	.word	index@(.nv.constant0._Z20max_reduction_unrollPKiPii)
        /*0068*/ 	.short	0x0380
        /*006a*/ 	.short	0x0014


	//----- nvinfo : EIATTR_SW_WAR
	.align		4
.L_30:
        /*006c*/ 	.byte	0x04, 0x36
        /*006e*/ 	.short	(.L_32 - .L_31)
.L_31:
        /*0070*/ 	.word	0x00000008
.L_32:


//--------------------- .nv.info._Z13max_reductionPKiPii --------------------------
	.section	.nv.info._Z13max_reductionPKiPii,"",@"SHT_CUDA_INFO"
	.sectionflags	@""
	.align	4


	//----- nvinfo : EIATTR_CUDA_API_VERSION
	.align		4
        /*0000*/ 	.byte	0x04, 0x37
        /*0002*/ 	.short	(.L_34 - .L_33)
.L_33:
        /*0004*/ 	.word	0x00000082


	//----- nvinfo : EIATTR_KPARAM_INFO
	.align		4
.L_34:
        /*0008*/ 	.byte	0x04, 0x17
        /*000a*/ 	.short	(.L_36 - .L_35)
.L_35:
        /*000c*/ 	.word	0x00000000
        /*0010*/ 	.short	0x0002
        /*0012*/ 	.short	0x0010
        /*0014*/ 	.byte	0x00, 0xf0, 0x11, 0x00


	//----- nvinfo : EIATTR_KPARAM_INFO
	.align		4
.L_36:
        /*0018*/ 	.byte	0x04, 0x17
        /*001a*/ 	.short	(.L_38 - .L_37)
.L_37:
        /*001c*/ 	.word	0x00000000
        /*0020*/ 	.short	0x0001
        /*0022*/ 	.short	0x0008
        /*0024*/ 	.byte	0x00, 0xf5, 0x21, 0x00


	//----- nvinfo : EIATTR_KPARAM_INFO
	.align		4
.L_38:
        /*0028*/ 	.byte	0x04, 0x17
        /*002a*/ 	.short	(.L_40 - .L_39)
.L_39:
        /*002c*/ 	.word	0x00000000
        /*0030*/ 	.short	0x0000
        /*0032*/ 	.short	0x0000
        /*0034*/ 	.byte	0x00, 0xf5, 0x21, 0x00


	//----- nvinfo : EIATTR_SPARSE_MMA_MASK
	.align		4
.L_40:
        /*0038*/ 	.byte	0x03, 0x50
        /*003a*/ 	.short	0x0000


	//----- nvinfo : EIATTR_MAXREG_COUNT
	.align		4
        /*003c*/ 	.byte	0x03, 0x1b
        /*003e*/ 	.short	0x00ff


	//----- nvinfo : EIATTR_NUM_BARRIERS
	.align		4
        /*0040*/ 	.byte	0x02, 0x4c
        /*0042*/ 	.byte	0x01
	.zero		1


	//----- nvinfo : EIATTR_MERCURY_ISA_VERSION
	.align		4
        /*0044*/ 	.byte	0x03, 0x5f
        /*0046*/ 	.short	0x0101


	//----- nvinfo : EIATTR_VRC_CTA_INIT_COUNT
	.align		4
        /*0048*/ 	.byte	0x02, 0x4a
	.zero		1
	.zero		1


	//----- nvinfo : EIATTR_EXIT_INSTR_OFFSETS
	.align		4
        /*004c*/ 	.byte	0x04, 0x1c
        /*004e*/ 	.short	(.L_42 - .L_41)


	//   ....[0]....
.L_41:
        /*0050*/ 	.word	0x00000200


	//   ....[1]....
        /*0054*/ 	.word	0x00000270


	//----- nvinfo : EIATTR_CBANK_PARAM_SIZE
	.align		4
.L_42:
        /*0058*/ 	.byte	0x03, 0x19
        /*005a*/ 	.short	0x0014


	//----- nvinfo : EIATTR_PARAM_CBANK
	.align		4
        /*005c*/ 	.byte	0x04, 0x0a
        /*005e*/ 	.short	(.L_44 - .L_43)
	.align		4
.L_43:
        /*0060*/ 	.word	index@(.nv.constant0._Z13max_reductionPKiPii)
        /*0064*/ 	.short	0x0380
        /*0066*/ 	.short	0x0014


	//----- nvinfo : EIATTR_SW_WAR
	.align		4
.L_44:
        /*0068*/ 	.byte	0x04, 0x36
        /*006a*/ 	.short	(.L_46 - .L_45)
.L_45:
        /*006c*/ 	.word	0x00000008
.L_46:


//--------------------- .nv.info._Z6warmupv       --------------------------
	.section	.nv.info._Z6warmupv,"",@"SHT_CUDA_INFO"
	.sectionflags	@""
	.align	4


	//----- nvinfo : EIATTR_CUDA_API_VERSION
	.align		4
        /*0000*/ 	.byte	0x04, 0x37
        /*0002*/ 	.short	(.L_48 - .L_47)
.L_47:
        /*0004*/ 	.word	0x00000082


	//----- nvinfo : EIATTR_SPARSE_MMA_MASK
	.align		4
.L_48:
        /*0008*/ 	.byte	0x03, 0x50
        /*000a*/ 	.short	0x0000


	//----- nvinfo : EIATTR_MAXREG_COUNT
	.align		4
        /*000c*/ 	.byte	0x03, 0x1b
        /*000e*/ 	.short	0x00ff


	//----- nvinfo : EIATTR_EXTERNS
	.align		4
        /*0010*/ 	.byte	0x04, 0x0f
        /*0012*/ 	.short	(.L_50 - .L_49)


	//   ....[0]....
	.align		4
.L_49:
        /*0014*/ 	.word	index@(vprintf)


	//----- nvinfo : EIATTR_MERCURY_ISA_VERSION
	.align		4
.L_50:
        /*0018*/ 	.byte	0x03, 0x5f
        /*001a*/ 	.short	0x0101


	//----- nvinfo : EIATTR_VRC_CTA_INIT_COUNT
	.align		4
        /*001c*/ 	.byte	0x02, 0x4a
	.zero		1
	.zero		1


	//----- nvinfo : EIATTR_SYSCALL_OFFSETS
	.align		4
        /*0020*/ 	.byte	0x04, 0x46
        /*0022*/ 	.short	(.L_52 - .L_51)


	//   ....[0]....
.L_51:
        /*0024*/ 	.word	0x00000140


	//----- nvinfo : EIATTR_EXIT_INSTR_OFFSETS
	.align		4
.L_52:
        /*0028*/ 	.byte	0x04, 0x1c
        /*002a*/ 	.short	(.L_54 - .L_53)


	//   ....[0]....
.L_53:
        /*002c*/ 	.word	0x000000c0


	//   ....[1]....
        /*0030*/ 	.word	0x00000150


	//----- nvinfo : EIATTR_CRS_STACK_SIZE
	.align		4
.L_54:
        /*0034*/ 	.byte	0x04, 0x1e
        /*0036*/ 	.short	(.L_56 - .L_55)
.L_55:
        /*0038*/ 	.word	0x00000000


	//----- nvinfo : EIATTR_SW_WAR
	.align		4
.L_56:
        /*003c*/ 	.byte	0x04, 0x36
        /*003e*/ 	.short	(.L_58 - .L_57)
.L_57:
        /*0040*/ 	.word	0x00000008
.L_58:


//--------------------- .nv.callgraph             --------------------------
	.section	.nv.callgraph,"",@"SHT_CUDA_CALLGRAPH"
	.align	4
	.sectionentsize	8
	.align		4
        /*0000*/ 	.word	0x00000000
	.align		4
        /*0004*/ 	.word	0xffffffff
	.align		4
        /*0008*/ 	.word	index@(_Z6warmupv)
	.align		4
        /*000c*/ 	.word	index@(vprintf)
	.align		4
        /*0010*/ 	.word	0x00000000
	.align		4
        /*0014*/ 	.word	0xfffffffe
	.align		4
        /*0018*/ 	.word	0x00000000
	.align		4
        /*001c*/ 	.word	0xfffffffd
	.align		4
        /*0020*/ 	.word	0x00000000
	.align		4
        /*0024*/ 	.word	0xfffffffc


//--------------------- .nv.constant4             --------------------------
	.section	.nv.constant4,"a",@progbits
	.align	8
	.align		8
.nv.constant4:
        /*0000*/ 	.dword	$str
	.align		8
        /*0008*/ 	.dword	vprintf


//--------------------- .text._Z20max_reduction_unrollPKiPii --------------------------
	.section	.text._Z20max_reduction_unrollPKiPii,"ax",@progbits
	.align	128
        .global         _Z20max_reduction_unrollPKiPii
        .type           _Z20max_reduction_unrollPKiPii,@function
        .size           _Z20max_reduction_unrollPKiPii,(.L_x_8 - _Z20max_reduction_unrollPKiPii)
        .other          _Z20max_reduction_unrollPKiPii,@"STO_CUDA_ENTRY STV_DEFAULT"
_Z20max_reduction_unrollPKiPii:
.text._Z20max_reduction_unrollPKiPii:
[----:B------:R-:W-:Y:S01]  /*0000*/  LDC R1, c[0x0][0x37c] ;  /* 0x0000df00ff017b82 */ /* 0x000fe20000000800 */
[----:B------:R-:W0:Y:S07]  /*0010*/  S2R R0, SR_TID.X ;  /* 0x0000000000007919 */ /* 0x000e2e0000002100 */
[----:B------:R-:W0:Y:S01]  /*0020*/  S2UR UR4, SR_CTAID.X ;  /* 0x00000000000479c3 */ /* 0x000e220000002500 */
[----:B------:R-:W1:Y:S01]  /*0030*/  LDCU UR5, c[0x0][0x390] ;  /* 0x00007200ff0577ac */ /* 0x000e620008000800 */
[----:B------:R-:W2:Y:S06]  /*0040*/  LDCU.64 UR6, c[0x0][0x358] ;  /* 0x00006b00ff0677ac */ /* 0x000eac0008000a00 */
[----:B------:R-:W0:Y:S02]  /*0050*/  LDC R6, c[0x0][0x360] ;  /* 0x0000d800ff067b82 */ /* 0x000e240000000800 */
[----:B0-----:R-:W-:-:S04]  /*0060*/  IMAD R7, R6, UR4, R0 ;  /* 0x0000000406077c24 */ /* 0x001fc8000f8e0200 */
[C---:B------:R-:W-:Y:S01]  /*0070*/  IMAD.IADD R9, R7.reuse, 0x1, R6 ;  /* 0x0000000107097824 */ /* 0x040fe200078e0206 */
[----:B-1----:R-:W-:-:S04]  /*0080*/  ISETP.GE.AND P0, PT, R7, UR5, PT ;  /* 0x0000000507007c0c */ /* 0x002fc8000bf06270 */
[----:B------:R-:W-:-:S09]  /*0090*/  ISETP.GE.U32.AND P1, PT, R9, UR5, PT ;  /* 0x0000000509007c0c */ /* 0x000fd2000bf26070 */
[----:B------:R-:W0:Y:S08]  /*00a0*/  @!P0 LDC.64 R2, c[0x0][0x380] ;  /* 0x0000e000ff028b82 */ /* 0x000e300000000a00 */
[----:B------:R-:W1:Y:S01]  /*00b0*/  @!P1 LDC.64 R4, c[0x0][0x380] ;  /* 0x0000e000ff049b82 */ /* 0x000e620000000a00 */
[----:B0-----:R-:W-:-:S04]  /*00c0*/  @!P0 IMAD.WIDE R2, R7, 0x4, R2 ;  /* 0x0000000407028825 */ /* 0x001fc800078e0202 */
[----:B------:R-:W-:Y:S02]  /*00d0*/  IMAD.MOV.U32 R7, RZ, RZ, 0x7fffffff ;  /* 0x7fffffffff077424 */ /* 0x000fe400078e00ff */
[----:B-1----:R-:W-:-:S04]  /*00e0*/  @!P1 IMAD.WIDE.U32 R4, R9, 0x4, R4 ;  /* 0x0000000409049825 */ /* 0x002fc800078e0004 */
[----:B--2---:R-:W2:Y:S04]  /*00f0*/  @!P0 LDG.E R7, desc[UR6][R2.64] ;  /* 0x0000000602078981 */ /* 0x004ea8000c1e1900 */
[----:B------:R-:W3:Y:S01]  /*0100*/  @!P1 LDG.E R4, desc[UR6][R4.64] ;  /* 0x0000000604049981 */ /* 0x000ee2000c1e1900 */
[----:B------:R-:W0:Y:S01]  /*0110*/  S2UR UR5, SR_CgaCtaId ;  /* 0x00000000000579c3 */ /* 0x000e220000008800 */
[----:B------:R-:W-:Y:S01]  /*0120*/  UMOV UR4, 0x400 ;  /* 0x0000040000047882 */ /* 0x000fe20000000000 */
[----:B------:R-:W-:Y:S01]  /*0130*/  ISETP.GE.U32.AND P0, PT, R6, 0x2, PT ;  /* 0x000000020600780c */ /* 0x000fe20003f06070 */
[----:B0-----:R-:W-:Y:S01]  /*0140*/  ULEA UR4, UR5, UR4, 0x18 ;  /* 0x0000000405047291 */ /* 0x001fe2000f8ec0ff */
[----:B--2---:R-:W-:Y:S01]  /*0150*/  IMAD.MOV.U32 R8, RZ, RZ, R7 ;  /* 0x000000ffff087224 */ /* 0x004fe200078e0007 */
[----:B---3--:R-:W-:-:S04]  /*0160*/  @!P1 VIMNMX R8, PT, PT, R4, R7, !PT ;  /* 0x0000000704089248 */ /* 0x008fc80007fe0100 */
[C---:B------:R-:W-:Y:S02]  /*0170*/  LEA R7, R0.reuse, UR4, 0x2 ;  /* 0x0000000400077c11 */ /* 0x040fe4000f8e10ff */
[----:B------:R-:W-:-:S03]  /*0180*/  ISETP.GT.U32.AND P1, PT, R0, 0x1f, PT ;  /* 0x0000001f0000780c */ /* 0x000fc60003f24070 */
[----:B------:R0:W-:Y:S01]  /*0190*/  STS [R7], R8 ;  /* 0x0000000807007388 */ /* 0x0001e20000000800 */
[----:B------:R-:W-:Y:S06]  /*01a0*/  BAR.SYNC.DEFER_BLOCKING 0x0 ;  /* 0x0000000000007b1d */ /* 0x000fec0000010000 */
[----:B------:R-:W-:Y:S05]  /*01b0*/  @!P0 BRA `(.L_x_0) ;  /* 0x00000000002c8947 */ /* 0x000fea0003800000 */
.L_x_1:
[----:B------:R-:W-:-:S04]  /*01c0*/  SHF.R.U32.HI R4, RZ, 0x1, R6 ;  /* 0x00000001ff047819 */ /* 0x000fc80000011606 */
[----:B------:R-:W-:-:S13]  /*01d0*/  ISETP.GE.U32.AND P0, PT, R0, R4, PT ;  /* 0x000000040000720c */ /* 0x000fda0003f06070 */
[----:B------:R-:W-:Y:S01]  /*01e0*/  @!P0 IMAD R3, R4, 0x4, R7 ;  /* 0x0000000404038824 */ /* 0x000fe200078e0207 */
[----:B------:R-:W-:Y:S05]  /*01f0*/  @!P0 LDS R2, [R7] ;  /* 0x0000000007028984 */ /* 0x000fea0000000800 */
[----:B------:R-:W1:Y:S02]  /*0200*/  @!P0 LDS R3, [R3] ;  /* 0x0000000003038984 */ /* 0x000e640000000800 */
[----:B-1----:R-:W-:-:S05]  /*0210*/  @!P0 VIMNMX R2, PT, PT, R2, R3, !PT ;  /* 0x0000000302028248 */ /* 0x002fca0007fe0100 */
[----:B------:R1:W-:Y:S01]  /*0220*/  @!P0 STS [R7], R2 ;  /* 0x0000000207008388 */ /* 0x0003e20000000800 */
[----:B------:R-:W-:Y:S01]  /*0230*/  BAR.SYNC.DEFER_BLOCKING 0x0 ;  /* 0x0000000000007b1d */ /* 0x000fe20000010000 */
[----:B------:R-:W-:Y:S01]  /*0240*/  ISETP.GT.U32.AND P0, PT, R6, 0x3, PT ;  /* 0x000000030600780c */ /* 0x000fe20003f04070 */
[----:B------:R-:W-:-:S12]  /*0250*/  IMAD.MOV.U32 R6, RZ, RZ, R4 ;  /* 0x000000ffff067224 */ /* 0x000fd800078e0004 */
[----:B-1----:R-:W-:Y:S05]  /*0260*/  @P0 BRA `(.L_x_1) ;  /* 0xfffffffc00d40947 */ /* 0x002fea000383ffff */
.L_x_0:
[----:B------:R-:W-:Y:S05]  /*0270*/  @P1 EXIT ;  /* 0x000000000000194d */ /* 0x000fea0003800000 */
[----:B------:R-:W-:Y:S01]  /*0280*/  LDS R2, [R7] ;  /* 0x0000000007027984 */ /* 0x000fe20000000800 */
[----:B------:R-:W-:-:S03]  /*0290*/  ISETP.NE.AND P0, PT, R0, RZ, PT ;  /* 0x000000ff0000720c */ /* 0x000fc60003f05270 */
[----:B------:R-:W1:Y:S02]  /*02a0*/  LDS R3, [R7+0x80] ;  /* 0x0000800007037984 */ /* 0x000e640000000800 */
[----:B-1----:R-:W-:-:S05]  /*02b0*/  VIMNMX R2, PT, PT, R2, R3, !PT ;  /* 0x0000000302027248 */ /* 0x002fca0007fe0100 */
[----:B------:R-:W-:Y:S04]  /*02c0*/  STS [R7], R2 ;  /* 0x0000000207007388 */ /* 0x000fe80000000800 */
[----:B------:R-:W-:Y:S04]  /*02d0*/  LDS R3, [R7] ;  /* 0x0000000007037984 */ /* 0x000fe80000000800 */
        /* <DEDUP_REMOVED lines=8> */
[----:B0-----:R-:W0:Y:S02]  /*0360*/  LDS R8, [R7+0x10] ;  /* 0x0000100007087984 */ /* 0x001e240000000800 */
[----:B0-----:R-:W-:-:S05]  /*0370*/  VIMNMX R8, PT, PT, R3, R8, !PT ;  /* 0x0000000803087248 */ /* 0x001fca0007fe0100 */
[----:B------:R-:W-:Y:S04]  /*0380*/  STS [R7], R8 ;  /* 0x0000000807007388 */ /* 0x000fe80000000800 */
[----:B------:R-:W-:Y:S04]  /*0390*/  LDS R2, [R7] ;  /* 0x0000000007027984 */ /* 0x000fe80000000800 */
[----:B------:R-:W0:Y:S02]  /*03a0*/  LDS R3, [R7+0x8] ;  /* 0x0000080007037984 */ /* 0x000e240000000800 */
[----:B0-----:R-:W-:-:S05]  /*03b0*/  VIMNMX R2, PT, PT, R2, R3, !PT ;  /* 0x0000000302027248 */ /* 0x001fca0007fe0100 */
[----:B------:R-:W-:Y:S04]  /*03c0*/  STS [R7], R2 ;  /* 0x0000000207007388 */ /* 0x000fe80000000800 */
[----:B------:R-:W-:Y:S04]  /*03d0*/  LDS R3, [R7] ;  /* 0x0000000007037984 */ /* 0x000fe80000000800 */
[----:B------:R-:W0:Y:S02]  /*03e0*/  LDS R4, [R7+0x4] ;  /* 0x0000040007047984 */ /* 0x000e240000000800 */
[----:B0-----:R-:W-:-:S05]  /*03f0*/  VIMNMX R4, PT, PT, R3, R4, !PT ;  /* 0x0000000403047248 */ /* 0x001fca0007fe0100 */
[----:B------:R0:W-:Y:S01]  /*0400*/  STS [R7], R4 ;  /* 0x0000000407007388 */ /* 0x0001e20000000800 */
[----:B------:R-:W-:Y:S05]  /*0410*/  @P0 EXIT ;  /* 0x000000000000094d */ /* 0x000fea0003800000 */
[----:B------:R-:W1:Y:S01]  /*0420*/  S2UR UR5, SR_CgaCtaId ;  /* 0x00000000000579c3 */ /* 0x000e620000008800 */
[----:B------:R-:W-:-:S07]  /*0430*/  UMOV UR4, 0x400 ;  /* 0x0000040000047882 */ /* 0x000fce0000000000 */
[----:B------:R-:W2:Y:S01]  /*0440*/  LDC.64 R2, c[0x0][0x388] ;  /* 0x0000e200ff027b82 */ /* 0x000ea20000000a00 */
[----:B-1----:R-:W-:-:S09]  /*0450*/  ULEA UR4, UR5, UR4, 0x18 ;  /* 0x0000000405047291 */ /* 0x002fd2000f8ec0ff */
[----:B------:R-:W2:Y:S04]  /*0460*/  LDS R5, [UR4] ;  /* 0x00000004ff057984 */ /* 0x000ea80008000800 */
[----:B--2---:R-:W-:Y:S01]  /*0470*/  REDG.E.MAX.S32.STRONG.GPU desc[UR6][R2.64], R5 ;  /* 0x000000050200798e */ /* 0x004fe2000d12e306 */
[----:B------:R-:W-:Y:S05]  /*0480*/  EXIT ;  /* 0x000000000000794d */ /* 0x000fea0003800000 */
.L_x_2:
[----:B------:R-:W-:-:S00]  /*0490*/  BRA `(.L_x_2) ;  /* 0xfffffffc00fc7947 */ /* 0x000fc0000383ffff */
[----:B------:R-:W-:-:S00]  /*04a0*/  NOP ;  /* 0x0000000000007918 */ /* 0x000fc00000000000 */
        /* <DEDUP_REMOVED lines=13> */
.L_x_8:


//--------------------- .text._Z13max_reductionPKiPii --------------------------
	.section	.text._Z13max_reductionPKiPii,"ax",@progbits
	.align	128
        .global         _Z13max_reductionPKiPii
        .type           _Z13max_reductionPKiPii,@function
        .size           _Z13max_reductionPKiPii,(.L_x_9 - _Z13max_reductionPKiPii)
        .other          _Z13max_reductionPKiPii,@"STO_CUDA_ENTRY STV_DEFAULT"
_Z13max_reductionPKiPii:
.text._Z13max_reductionPKiPii:
[----:B------:R-:W-:Y:S01]  /*0000*/  LDC R1, c[0x0][0x37c] ;  /* 0x0000df00ff017b82 */ /* 0x000fe20000000800 */
[----:B------:R-:W0:Y:S07]  /*0010*/  S2R R7, SR_TID.X ;  /* 0x0000000000077919 */ /* 0x000e2e0000002100 */
[----:B------:R-:W0:Y:S01]  /*0020*/  S2UR UR4, SR_CTAID.X ;  /* 0x00000000000479c3 */ /* 0x000e220000002500 */
[----:B------:R-:W1:Y:S01]  /*0030*/  LDCU UR5, c[0x0][0x390] ;  /* 0x00007200ff0577ac */ /* 0x000e620008000800 */
[----:B------:R-:W-:Y:S01]  /*0040*/  IMAD.MOV.U32 R4, RZ, RZ, -0x80000000 ;  /* 0x80000000ff047424 */ /* 0x000fe200078e00ff */
[----:B------:R-:W2:Y:S05]  /*0050*/  LDCU.64 UR6, c[0x0][0x358] ;  /* 0x00006b00ff0677ac */ /* 0x000eaa0008000a00 */
[----:B------:R-:W0:Y:S02]  /*0060*/  LDC R0, c[0x0][0x360] ;  /* 0x0000d800ff007b82 */ /* 0x000e240000000800 */
[----:B0-----:R-:W-:-:S05]  /*0070*/  IMAD R5, R0, UR4, R7 ;  /* 0x0000000400057c24 */ /* 0x001fca000f8e0207 */
[----:B-1----:R-:W-:-:S13]  /*0080*/  ISETP.GE.U32.AND P0, PT, R5, UR5, PT ;  /* 0x0000000505007c0c */ /* 0x002fda000bf06070 */
[----:B------:R-:W0:Y:S02]  /*0090*/  @!P0 LDC.64 R2, c[0x0][0x380] ;  /* 0x0000e000ff028b82 */ /* 0x000e240000000a00 */
[----:B0-----:R-:W-:-:S05]  /*00a0*/  @!P0 IMAD.WIDE.U32 R2, R5, 0x4, R2 ;  /* 0x0000000405028825 */ /* 0x001fca00078e0002 */
[----:B--2---:R-:W2:Y:S01]  /*00b0*/  @!P0 LDG.E R4, desc[UR6][R2.64] ;  /* 0x0000000602048981 */ /* 0x004ea2000c1e1900 */
[----:B------:R-:W0:Y:S01]  /*00c0*/  S2UR UR5, SR_CgaCtaId ;  /* 0x00000000000579c3 */ /* 0x000e220000008800 */
[----:B------:R-:W-:Y:S01]  /*00d0*/  UMOV UR4, 0x400 ;  /* 0x0000040000047882 */ /* 0x000fe20000000000 */
[----:B------:R-:W-:Y:S02]  /*00e0*/  ISETP.GE.U32.AND P1, PT, R0, 0x2, PT ;  /* 0x000000020000780c */ /* 0x000fe40003f26070 */
[----:B------:R-:W-:Y:S01]  /*00f0*/  ISETP.NE.AND P0, PT, R7, RZ, PT ;  /* 0x000000ff0700720c */ /* 0x000fe20003f05270 */
[----:B0-----:R-:W-:-:S06]  /*0100*/  ULEA UR4, UR5, UR4, 0x18 ;  /* 0x0000000405047291 */ /* 0x001fcc000f8ec0ff */
[----:B------:R-:W-:-:S05]  /*0110*/  LEA R5, R7, UR4, 0x2 ;  /* 0x0000000407057c11 */ /* 0x000fca000f8e10ff */
[----:B--2---:R0:W-:Y:S01]  /*0120*/  STS [R5], R4 ;  /* 0x0000000405007388 */ /* 0x0041e20000000800 */
[----:B------:R-:W-:Y:S06]  /*0130*/  BAR.SYNC.DEFER_BLOCKING 0x0 ;  /* 0x0000000000007b1d */ /* 0x000fec0000010000 */
[----:B------:R-:W-:Y:S05]  /*0140*/  @!P1 BRA `(.L_x_3) ;  /* 0x00000000002c9947 */ /* 0x000fea0003800000 */
.L_x_4:
[----:B0-----:R-:W-:-:S04]  /*0150*/  SHF.R.U32.HI R4, RZ, 0x1, R0 ;  /* 0x00000001ff047819 */ /* 0x001fc80000011600 */
[----:B------:R-:W-:-:S13]  /*0160*/  ISETP.GE.U32.AND P1, PT, R7, R4, PT ;  /* 0x000000040700720c */ /* 0x000fda0003f26070 */
[----:B------:R-:W-:Y:S01]  /*0170*/  @!P1 IMAD R3, R4, 0x4, R5 ;  /* 0x0000000404039824 */ /* 0x000fe200078e0205 */
[----:B------:R-:W-:Y:S05]  /*0180*/  @!P1 LDS R2, [R5] ;  /* 0x0000000005029984 */ /* 0x000fea0000000800 */
[----:B------:R-:W0:Y:S02]  /*0190*/  @!P1 LDS R3, [R3] ;  /* 0x0000000003039984 */ /* 0x000e240000000800 */
[----:B0-----:R-:W-:-:S05]  /*01a0*/  @!P1 VIMNMX R2, PT, PT, R2, R3, !PT ;  /* 0x0000000302029248 */ /* 0x001fca0007fe0100 */
[----:B------:R1:W-:Y:S01]  /*01b0*/  @!P1 STS [R5], R2 ;  /* 0x0000000205009388 */ /* 0x0003e20000000800 */
[----:B------:R-:W-:Y:S01]  /*01c0*/  BAR.SYNC.DEFER_BLOCKING 0x0 ;  /* 0x0000000000007b1d */ /* 0x000fe20000010000 */
[----:B------:R-:W-:Y:S01]  /*01d0*/  ISETP.GT.U32.AND P1, PT, R0, 0x3, PT ;  /* 0x000000030000780c */ /* 0x000fe20003f24070 */
[----:B------:R-:W-:-:S12]  /*01e0*/  IMAD.MOV.U32 R0, RZ, RZ, R4 ;  /* 0x000000ffff007224 */ /* 0x000fd800078e0004 */
[----:B-1----:R-:W-:Y:S05]  /*01f0*/  @P1 BRA `(.L_x_4) ;  /* 0xfffffffc00d41947 */ /* 0x002fea000383ffff */
.L_x_3:
[----:B------:R-:W-:Y:S05]  /*0200*/  @P0 EXIT ;  /* 0x000000000000094d */ /* 0x000fea0003800000 */
[----:B------:R-:W1:Y:S01]  /*0210*/  S2UR UR5, SR_CgaCtaId ;  /* 0x00000000000579c3 */ /* 0x000e620000008800 */
[----:B------:R-:W-:-:S07]  /*0220*/  UMOV UR4, 0x400 ;  /* 0x0000040000047882 */ /* 0x000fce0000000000 */
[----:B------:R-:W2:Y:S01]  /*0230*/  LDC.64 R2, c[0x0][0x388] ;  /* 0x0000e200ff027b82 */ /* 0x000ea20000000a00 */
[----:B-1----:R-:W-:-:S09]  /*0240*/  ULEA UR4, UR5, UR4, 0x18 ;  /* 0x0000000405047291 */ /* 0x002fd2000f8ec0ff */
[----:B0-----:R-:W2:Y:S04]  /*0250*/  LDS R5, [UR4] ;  /* 0x00000004ff057984 */ /* 0x001ea80008000800 */
[----:B--2---:R-:W-:Y:S01]  /*0260*/  REDG.E.MAX.S32.STRONG.GPU desc[UR6][R2.64], R5 ;  /* 0x000000050200798e */ /* 0x004fe2000d12e306 */
[----:B------:R-:W-:Y:S05]  /*0270*/  EXIT ;  /* 0x000000000000794d */ /* 0x000fea0003800000 */
.L_x_5:
        /* <DEDUP_REMOVED lines=16> */
.L_x_9:


//--------------------- .text._Z6warmupv          --------------------------
	.section	.text._Z6warmupv,"ax",@progbits
	.align	128
        .global         _Z6warmupv
        .type           _Z6warmupv,@function
        .size           _Z6warmupv,(.L_x_10 - _Z6warmupv)
        .other          _Z6warmupv,@"STO_CUDA_ENTRY STV_DEFAULT"
_Z6warmupv:
.text._Z6warmupv:
[----:B------:R-:W0:Y:S01]  /*0000*/  LDC R1, c[0x0][0x37c] ;  /* 0x0000df00ff017b82 */ /* 0x000e220000000800 */
[----:B------:R-:W1:Y:S07]  /*0010*/  S2R R0, SR_TID.X ;  /* 0x0000000000007919 */ /* 0x000e6e0000002100 */
[----:B------:R-:W2:Y:S01]  /*0020*/  S2UR UR5, SR_CTAID.X ;  /* 0x00000000000579c3 */ /* 0x000ea20000002500 */
[----:B------:R-:W3:Y:S01]  /*0030*/  LDCU UR7, c[0x0][0x2fc] ;  /* 0x00005f80ff0777ac */ /* 0x000ee20008000800 */
[----:B0-----:R-:W-:Y:S01]  /*0040*/  VIADD R1, R1, 0xfffffff8 ;  /* 0xfffffff801017836 */ /* 0x001fe20000000000 */
[----:B------:R-:W2:Y:S01]  /*0050*/  LDCU UR4, c[0x0][0x360] ;  /* 0x00006c00ff0477ac */ /* 0x000ea20008000800 */
[----:B------:R-:W0:Y:S01]  /*0060*/  LDCU UR6, c[0x0][0x2f8] ;  /* 0x00005f00ff0677ac */ /* 0x000e220008000800 */
[----:B--2---:R-:W-:-:S02]  /*0070*/  UIMAD UR4, UR4, UR5, URZ ;  /* 0x00000005040472a4 */ /* 0x004fc4000f8e02ff */
[----:B0-----:R-:W-:Y:S01]  /*0080*/  IADD3 R6, P1, PT, R1, UR6, RZ ;  /* 0x0000000601067c10 */ /* 0x001fe2000ff3e0ff */
[----:B-1----:R-:W-:-:S03]  /*0090*/  IMAD.MOV R0, RZ, RZ, -R0 ;  /* 0x000000ffff007224 */ /* 0x002fc600078e0a00 */
[----:B---3--:R-:W-:Y:S02]  /*00a0*/  IADD3.X R7, PT, PT, RZ, UR7, RZ, P1, !PT ;  /* 0x00000007ff077c10 */ /* 0x008fe40008ffe4ff */
[----:B------:R-:W-:-:S13]  /*00b0*/  ISETP.NE.AND P0, PT, R0, UR4, PT ;  /* 0x0000000400007c0c */ /* 0x000fda000bf05270 */
[----:B------:R-:W-:Y:S05]  /*00c0*/  @P0 EXIT ;  /* 0x000000000000094d */ /* 0x000fea0003800000 */
[----:B------:R-:W-:Y:S01]  /*00d0*/  MOV R0, 0x8 ;  /* 0x0000000800007802 */ /* 0x000fe20000000f00 */
[----:B------:R0:W-:Y:S01]  /*00e0*/  STL [R1], RZ ;  /* 0x000000ff01007387 */ /* 0x0001e20000100800 */
[----:B------:R-:W1:Y:S02]  /*00f0*/  LDCU.64 UR4, c[0x4][URZ] ;  /* 0x01000000ff0477ac */ /* 0x000e640008000a00 */
[----:B------:R0:W2:Y:S01]  /*0100*/  LDC.64 R2, c[0x4][R0] ;  /* 0x0100000000027b82 */ /* 0x0000a20000000a00 */
[----:B-1----:R-:W-:Y:S01]  /*0110*/  IMAD.U32 R4, RZ, RZ, UR4 ;  /* 0x00000004ff047e24 */ /* 0x002fe2000f8e00ff */
[----:B0-----:R-:W-:-:S07]  /*0120*/  MOV R5, UR5 ;  /* 0x0000000500057c02 */ /* 0x001fce0008000f00 */
[----:B------:R-:W-:-:S07]  /*0130*/  LEPC R20, `(.L_x_6) ;  /* 0x000000001014794e */ /* 0x000fce0000000000 */
[----:B--2---:R-:W-:Y:S05]  /*0140*/  CALL.ABS.NOINC R2 ;  /* 0x0000000002007343 */ /* 0x004fea0003c00000 */
.L_x_6:
[----:B------:R-:W-:Y:S05]  /*0150*/  EXIT ;  /* 0x000000000000794d */ /* 0x000fea0003800000 */
.L_x_7:
        /* <DEDUP_REMOVED lines=10> */
.L_x_10:


//--------------------- .nv.global.init           --------------------------
	.section	.nv.global.init,"aw",@progbits
.nv.global.init:
	.type		$str,@object
	.size		$str,(.L_0 - $str)
$str:
        /*0000*/ 	.byte	0x48, 0x65, 0x6c, 0x6c, 0x6f, 0x20, 0x66, 0x72, 0x6f, 0x6d, 0x20, 0x74, 0x68, 0x72, 0x65, 0x61
        /*0010*/ 	.byte	0x64, 0x20, 0x25, 0x64, 0x0a, 0x00
.L_0:


//--------------------- .nv.shared._Z20max_reduction_unrollPKiPii --------------------------
	.section	.nv.shared._Z20max_reduction_unrollPKiPii,"aw",@nobits
	.sectionflags	@""
	.align	16
	.zero		1024


//--------------------- .nv.shared.reserved.0     --------------------------
	.section	.nv.shared.reserved.0,"aw",@nobits
	.weak		__nv_reservedSMEM_offset_0_alias
	.size		__nv_reservedSMEM_offset_0_alias, 0, 64
	.other		__nv_reservedSMEM_offset_0_alias,@"STO_CUDA_RESERVED_SHARED STV_DEFAULT"
__nv_reservedSMEM_offset_0_alias:
	.zero		0
	.zero		64


//--------------------- .nv.shared._Z13max_reductionPKiPii --------------------------
	.section	.nv.shared._Z13max_reductionPKiPii,"aw",@nobits
	.sectionflags	@""
	.align	16
	.zero		1024


//--------------------- .nv.shared._Z6warmupv     --------------------------
	.section	.nv.shared._Z6warmupv,"aw",@nobits
	.sectionflags	@""
	.align	16
	.zero		1024


//--------------------- .nv.constant0._Z20max_reduction_unrollPKiPii --------------------------
	.section	.nv.constant0._Z20max_reduction_unrollPKiPii,"a",@progbits
	.sectionflags	@""
	.align	4
.nv.constant0._Z20max_reduction_unrollPKiPii:
	.zero		916


//--------------------- .nv.constant0._Z13max_reductionPKiPii --------------------------
	.section	.nv.constant0._Z13max_reductionPKiPii,"a",@progbits
	.sectionflags	@""
	.align	4
.nv.constant0._Z13max_reductionPKiPii:
	.zero		916


//--------------------- .nv.constant0._Z6warmupv  --------------------------
	.section	.nv.constant0._Z6warmupv,"a",@progbits
	.sectionflags	@""
	.align	4
.nv.constant0._Z6warmupv:
	.zero		896


//--------------------- SYMBOLS --------------------------

	.type		.nv.reservedSmem.offset0,@object
	.size		.nv.reservedSmem.offset0,0x4
	.type		.nv.reservedSmem.cap,@object
	.size		.nv.reservedSmem.cap,0x4
	.type		vprintf,@function
